	.headerflags	@"EF_CUDA_TEXMODE_UNIFIED EF_CUDA_64BIT_ADDRESS EF_CUDA_ACCELERATORS EF_CUDA_SM90 EF_CUDA_VIRTUAL_SM(EF_CUDA_SM90)"
	.elftype	@"ET_EXEC"


//--------------------- .nv.info                  --------------------------
	.section	.nv.info,"",@"SHT_CUDA_INFO"
	.align	4


	//----- nvinfo : EIATTR_REGCOUNT
	.align		4
        /*0000*/ 	.byte	0x04, 0x2f
        /*0002*/ 	.short	(.L_1 - .L_0)
	.align		4
.L_0:
        /*0004*/ 	.word	index@(triton_poi_fused_max_pool2d_with_indices_8)
        /*0008*/ 	.word	0x00000010


	//----- nvinfo : EIATTR_MIN_STACK_SIZE
	.align		4
.L_1:
        /*000c*/ 	.byte	0x04, 0x12
        /*000e*/ 	.short	(.L_3 - .L_2)
	.align		4
.L_2:
        /*0010*/ 	.word	index@(triton_poi_fused_max_pool2d_with_indices_8)
        /*0014*/ 	.word	0x00000000


	//----- nvinfo : EIATTR_FRAME_SIZE
	.align		4
.L_3:
        /*0018*/ 	.byte	0x04, 0x11
        /*001a*/ 	.short	(.L_5 - .L_4)
	.align		4
.L_4:
        /*001c*/ 	.word	index@(triton_poi_fused_max_pool2d_with_indices_8)
        /*0020*/ 	.word	0x00000000


	//----- nvinfo : EIATTR_MIN_STACK_SIZE
	.align		4
.L_5:
        /*0024*/ 	.byte	0x04, 0x12
        /*0026*/ 	.short	(.L_7 - .L_6)
	.align		4
.L_6:
        /*0028*/ 	.word	index@(triton_poi_fused_max_pool2d_with_indices_8)
        /*002c*/ 	.word	0x00000000
.L_7:


//--------------------- .nv.info.triton_poi_fused_max_pool2d_with_indices_8 --------------------------
	.section	.nv.info.triton_poi_fused_max_pool2d_with_indices_8,"",@"SHT_CUDA_INFO"
	.sectionflags	@""
	.align	4


	//----- nvinfo : EIATTR_CUDA_API_VERSION
	.align		4
        /*0000*/ 	.byte	0x04, 0x37
        /*0002*/ 	.short	(.L_9 - .L_8)
.L_8:
        /*0004*/ 	.word	0x0000007c


	//----- nvinfo : EIATTR_KPARAM_INFO
	.align		4
.L_9:
        /*0008*/ 	.byte	0x04, 0x17
        /*000a*/ 	.short	(.L_11 - .L_10)
.L_10:
        /*000c*/ 	.word	0x00000000
        /*0010*/ 	.short	0x0003
        /*0012*/ 	.short	0x0018
        /*0014*/ 	.byte	0x00, 0xf0, 0x11, 0x00


	//----- nvinfo : EIATTR_KPARAM_INFO
	.align		4
.L_11:
        /*0018*/ 	.byte	0x04, 0x17
        /*001a*/ 	.short	(.L_13 - .L_12)
.L_12:
        /*001c*/ 	.word	0x00000000
        /*0020*/ 	.short	0x0002
        /*0022*/ 	.short	0x0010
        /*0024*/ 	.byte	0x00, 0xf4, 0x21, 0x00


	//----- nvinfo : EIATTR_KPARAM_INFO
	.align		4
.L_13:
        /*0028*/ 	.byte	0x04, 0x17
        /*002a*/ 	.short	(.L_15 - .L_14)
.L_14:
        /*002c*/ 	.word	0x00000000
        /*0030*/ 	.short	0x0001
        /*0032*/ 	.short	0x0008
        /*0034*/ 	.byte	0x00, 0xf4, 0x21, 0x00


	//----- nvinfo : EIATTR_KPARAM_INFO
	.align		4
.L_15:
        /*0038*/ 	.byte	0x04, 0x17
        /*003a*/ 	.short	(.L_17 - .L_16)
.L_16:
        /*003c*/ 	.word	0x00000000
        /*0040*/ 	.short	0x0000
        /*0042*/ 	.short	0x0000
        /*0044*/ 	.byte	0x00, 0xf4, 0x21, 0x00


	//----- nvinfo : EIATTR_SPARSE_MMA_MASK
	.align		4
.L_17:
        /*0048*/ 	.byte	0x03, 0x50
        /*004a*/ 	.short	0x0000


	//----- nvinfo : EIATTR_MAXREG_COUNT
	.align		4
        /*004c*/ 	.byte	0x03, 0x1b
        /*004e*/ 	.short	0x00ff


	//----- nvinfo : EIATTR_EXIT_INSTR_OFFSETS
	.align		4
        /*0050*/ 	.byte	0x04, 0x1c
        /*0052*/ 	.short	(.L_19 - .L_18)


	//   ....[0]....
.L_18:
        /*0054*/ 	.word	0x000002c0


	//   ....[1]....
        /*0058*/ 	.word	0x000002e0


	//----- nvinfo : EIATTR_REQNTID
	.align		4
.L_19:
        /*005c*/ 	.byte	0x04, 0x10
        /*005e*/ 	.short	(.L_21 - .L_20)
.L_20:
        /*0060*/ 	.word	0x00000080
        /*0064*/ 	.word	0x00000001
        /*0068*/ 	.word	0x00000001


	//----- nvinfo : EIATTR_CBANK_PARAM_SIZE
	.align		4
.L_21:
        /*006c*/ 	.byte	0x03, 0x19
        /*006e*/ 	.short	0x001c


	//----- nvinfo : EIATTR_PARAM_CBANK
	.align		4
        /*0070*/ 	.byte	0x04, 0x0a
        /*0072*/ 	.short	(.L_23 - .L_22)
	.align		4
.L_22:
        /*0074*/ 	.word	index@(.nv.constant0.triton_poi_fused_max_pool2d_with_indices_8)
        /*0078*/ 	.short	0x0210
        /*007a*/ 	.short	0x001c


	//----- nvinfo : EIATTR_SW_WAR
	.align		4
.L_23:
        /*007c*/ 	.byte	0x04, 0x36
        /*007e*/ 	.short	(.L_25 - .L_24)
.L_24:
        /*0080*/ 	.word	0x00000008
.L_25:


//--------------------- .nv.callgraph             --------------------------
	.section	.nv.callgraph,"",@"SHT_CUDA_CALLGRAPH"
	.align	4
	.sectionentsize	8
	.align		4
        /*0000*/ 	.word	0x00000000
	.align		4
        /*0004*/ 	.word	0xffffffff
	.align		4
        /*0008*/ 	.word	0x00000000
	.align		4
        /*000c*/ 	.word	0xfffffffe
	.align		4
        /*0010*/ 	.word	0x00000000
	.align		4
        /*0014*/ 	.word	0xfffffffd
	.align		4
        /*0018*/ 	.word	0x00000000
	.align		4
        /*001c*/ 	.word	0xfffffffc


//--------------------- .text.triton_poi_fused_max_pool2d_with_indices_8 --------------------------
	.section	.text.triton_poi_fused_max_pool2d_with_indices_8,"ax",@progbits
	.align	128
        .global         triton_poi_fused_max_pool2d_with_indices_8
        .type           triton_poi_fused_max_pool2d_with_indices_8,@function
        .size           triton_poi_fused_max_pool2d_with_indices_8,(.L_x_1 - triton_poi_fused_max_pool2d_with_indices_8)
        .other          triton_poi_fused_max_pool2d_with_indices_8,@"STO_CUDA_ENTRY STV_DEFAULT"
triton_poi_fused_max_pool2d_with_indices_8:
.text.triton_poi_fused_max_pool2d_with_indices_8:
[----:B------:R-:W0:Y:S02]  /*0000*/  LDC R1, c[0x0][0x28] ;  /* 0x00000a00ff017b82 */ /* 0x000e240000000800 */
[----:B------:R-:W1:Y:S01]  /*0010*/  S2R R0, SR_TID.X ;  /* 0x0000000000007919 */ /* 0x000e620000002100 */
[----:B------:R-:W-:Y:S02]  /*0020*/  CS2R R10, SRZ ;  /* 0x00000000000a7805 */ /* 0x000fe4000001ff00 */
[----:B------:R-:W-:Y:S01]  /*0030*/  CS2R R12, SRZ ;  /* 0x00000000000c7805 */ /* 0x000fe2000001ff00 */
[----:B------:R-:W-:Y:S01]  /*0040*/  ULDC.64 UR4, c[0x0][0x208] ;  /* 0x0000820000047ab9 */ /* 0x000fe20000000a00 */
[----:B------:R-:W2:Y:S01]  /*0050*/  S2R R3, SR_CTAID.X ;  /* 0x0000000000037919 */ /* 0x000ea20000002500 */
[----:B------:R-:W-:Y:S01]  /*0060*/  ULDC.64 UR6, c[0x0][0x220] ;  /* 0x0000880000067ab9 */ /* 0x000fe20000000a00 */
[----:B-1----:R-:W-:-:S05]  /*0070*/  LOP3.LUT R0, R0, 0x7f, RZ, 0xc0, !PT ;  /* 0x0000007f00007812 */ /* 0x002fca00078ec0ff */
[----:B--2---:R-:W-:Y:S02]  /*0080*/  IMAD R0, R3, 0x80, R0 ;  /* 0x0000008003007824 */ /* 0x004fe400078e0200 */
[----:B------:R-:W1:Y:S03]  /*0090*/  LDC.64 R2, c[0x0][0x210] ;  /* 0x00008400ff027b82 */ /* 0x000e660000000a00 */
[----:B------:R-:W-:Y:S02]  /*00a0*/  SHF.R.S32.HI R5, RZ, 0x1f, R0 ;  /* 0x0000001fff057819 */ /* 0x000fe40000011400 */
[----:B------:R-:W-:Y:S02]  /*00b0*/  ISETP.GE.AND P0, PT, R0, 0x400, PT ;  /* 0x000004000000780c */ /* 0x000fe40003f06270 */
[----:B------:R-:W-:-:S04]  /*00c0*/  LEA.HI R5, R5, R0, RZ, 0x2 ;  /* 0x0000000005057211 */ /* 0x000fc800078f10ff */
[C---:B------:R-:W-:Y:S01]  /*00d0*/  LOP3.LUT R7, R5.reuse, 0x7ffffffc, RZ, 0xc0, !PT ;  /* 0x7ffffffc05077812 */ /* 0x040fe200078ec0ff */
[----:B------:R-:W-:-:S04]  /*00e0*/  IMAD.SHL.U32 R5, R5, 0x4, RZ ;  /* 0x0000000405057824 */ /* 0x000fc800078e00ff */
[----:B------:R-:W-:Y:S01]  /*00f0*/  IMAD.IADD R7, R0, 0x1, -R7 ;  /* 0x0000000100077824 */ /* 0x000fe200078e0a07 */
[----:B------:R-:W-:-:S05]  /*0100*/  LOP3.LUT R4, R5, 0xfffffff0, RZ, 0xc0, !PT ;  /* 0xfffffff005047812 */ /* 0x000fca00078ec0ff */
[----:B------:R-:W-:-:S04]  /*0110*/  IMAD R9, R7, 0x2, R4 ;  /* 0x0000000207097824 */ /* 0x000fc800078e0204 */
[----:B-1----:R-:W-:-:S04]  /*0120*/  IMAD.WIDE R4, R9, 0x4, R2 ;  /* 0x0000000409047825 */ /* 0x002fc800078e0202 */
[----:B------:R-:W-:Y:S01]  /*0130*/  VIADD R7, R9, 0x8 ;  /* 0x0000000809077836 */ /* 0x000fe20000000000 */
[----:B------:R-:W2:Y:S04]  /*0140*/  @!P0 LDG.E.EL R10, desc[UR4][R4.64] ;  /* 0x00000004040a8981 */ /* 0x000ea8000c2e1900 */
[----:B------:R-:W2:Y:S01]  /*0150*/  @!P0 LDG.E.EL R13, desc[UR4][R4.64+0x4] ;  /* 0x00000404040d8981 */ /* 0x000ea2000c2e1900 */
[----:B------:R-:W-:-:S04]  /*0160*/  IMAD.WIDE R6, R7, 0x4, R2 ;  /* 0x0000000407067825 */ /* 0x000fc800078e0202 */
[----:B------:R-:W-:Y:S01]  /*0170*/  VIADD R9, R9, 0x9 ;  /* 0x0000000909097836 */ /* 0x000fe20000000000 */
[----:B------:R-:W3:Y:S03]  /*0180*/  @!P0 LDG.E.EL R12, desc[UR4][R6.64] ;  /* 0x00000004060c8981 */ /* 0x000ee6000c2e1900 */
[----:B------:R-:W-:Y:S02]  /*0190*/  IMAD.WIDE R2, R9, 0x4, R2 ;  /* 0x0000000409027825 */ /* 0x000fe400078e0202 */
[----:B------:R-:W1:Y:S03]  /*01a0*/  LDC.64 R8, c[0x0][0x218] ;  /* 0x00008600ff087b82 */ /* 0x000e660000000a00 */
[----:B------:R1:W4:Y:S02]  /*01b0*/  @!P0 LDG.E.EL R11, desc[UR4][R2.64] ;  /* 0x00000004020b8981 */ /* 0x000324000c2e1900 */
[----:B-1----:R-:W-:Y:S01]  /*01c0*/  IMAD.WIDE R2, R0, 0x4, R8 ;  /* 0x0000000400027825 */ /* 0x002fe200078e0208 */
[----:B--2---:R-:W-:-:S02]  /*01d0*/  FSETP.GT.AND P3, PT, R13, R10, PT ;  /* 0x0000000a0d00720b */ /* 0x004fc40003f64000 */
[----:B------:R-:W-:Y:S02]  /*01e0*/  FSETP.NAN.AND P1, PT, R13, R13, PT ;  /* 0x0000000d0d00720b */ /* 0x000fe40003f28000 */
[----:B------:R-:W-:Y:S02]  /*01f0*/  SEL R5, RZ, 0x1, !P3 ;  /* 0x00000001ff057807 */ /* 0x000fe40005800000 */
[----:B---3--:R-:W-:-:S07]  /*0200*/  FSETP.NAN.AND P4, PT, R12, R12, PT ;  /* 0x0000000c0c00720b */ /* 0x008fce0003f88000 */
[----:B------:R-:W-:Y:S02]  /*0210*/  @!P3 FSEL R13, R13, R10, P1 ;  /* 0x0000000a0d0db208 */ /* 0x000fe40000800000 */
[----:B----4-:R-:W-:Y:S02]  /*0220*/  FSETP.NAN.AND P2, PT, R11, R11, PT ;  /* 0x0000000b0b00720b */ /* 0x010fe40003f48000 */
[----:B------:R-:W-:-:S04]  /*0230*/  FSETP.GEU.AND P1, PT, R13, R12, PT ;  /* 0x0000000c0d00720b */ /* 0x000fc80003f2e000 */
[----:B------:R-:W-:Y:S02]  /*0240*/  @!P4 FSEL R12, R12, R13, !P1 ;  /* 0x0000000d0c0cc208 */ /* 0x000fe40004800000 */
[----:B------:R-:W-:Y:S02]  /*0250*/  SEL R6, R5, 0x2, P1 ;  /* 0x0000000205067807 */ /* 0x000fe40000800000 */
[----:B------:R-:W-:-:S04]  /*0260*/  FSETP.GEU.AND P4, PT, R12, R11, PT ;  /* 0x0000000b0c00720b */ /* 0x000fc80003f8e000 */
[----:B------:R-:W-:Y:S02]  /*0270*/  @!P2 SEL R11, R11, R12, !P4 ;  /* 0x0000000c0b0ba207 */ /* 0x000fe40006000000 */
[----:B------:R-:W-:Y:S02]  /*0280*/  IADD3 R4, P2, R0, UR6, RZ ;  /* 0x0000000600047c10 */ /* 0x000fe4000ff5e0ff */
[----:B------:R-:W-:Y:S01]  /*0290*/  SEL R7, R6, 0x3, P4 ;  /* 0x0000000306077807 */ /* 0x000fe20002000000 */
[----:B------:R1:W-:Y:S01]  /*02a0*/  @!P0 STG.E desc[UR4][R2.64], R11 ;  /* 0x0000000b02008986 */ /* 0x0003e2000c101904 */
[----:B------:R-:W-:Y:S01]  /*02b0*/  LEA.HI.X.SX32 R5, R0, UR7, 0x1, P2 ;  /* 0x0000000700057c11 */ /* 0x000fe200090f0eff */
[----:B------:R-:W-:Y:S08]  /*02c0*/  @P0 EXIT ;  /* 0x000000000000094d */ /* 0x000ff00003800000 */
[----:B------:R-:W-:Y:S01]  /*02d0*/  STG.E.U8 desc[UR4][R4.64], R7 ;  /* 0x0000000704007986 */ /* 0x000fe2000c101104 */
[----:B------:R-:W-:Y:S05]  /*02e0*/  EXIT ;  /* 0x000000000000794d */ /* 0x000fea0003800000 */
.L_x_0:
[----:B------:R-:W-:-:S00]  /*02f0*/  BRA `(.L_x_0) ;  /* 0xfffffffc00fc7947 */ /* 0x000fc0000383ffff */
[----:B------:R-:W-:-:S00]  /*0300*/  NOP ;  /* 0x0000000000007918 */ /* 0x000fc00000000000 */
[----:B------:R-:W-:-:S00]  /*0310*/  NOP ;  /* 0x0000000000007918 */ /* 0x000fc00000000000 */
[----:B------:R-:W-:-:S00]  /*0320*/  NOP ;  /* 0x0000000000007918 */ /* 0x000fc00000000000 */
[----:B------:R-:W-:-:S00]  /*0330*/  NOP ;  /* 0x0000000000007918 */ /* 0x000fc00000000000 */
[----:B------:R-:W-:-:S00]  /*0340*/  NOP ;  /* 0x0000000000007918 */ /* 0x000fc00000000000 */
[----:B------:R-:W-:-:S00]  /*0350*/  NOP ;  /* 0x0000000000007918 */ /* 0x000fc00000000000 */
[----:B------:R-:W-:-:S00]  /*0360*/  NOP ;  /* 0x0000000000007918 */ /* 0x000fc00000000000 */
[----:B------:R-:W-:-:S00]  /*0370*/  NOP ;  /* 0x0000000000007918 */ /* 0x000fc00000000000 */
.L_x_1:


//--------------------- .nv.constant0.triton_poi_fused_max_pool2d_with_indices_8 --------------------------
	.section	.nv.constant0.triton_poi_fused_max_pool2d_with_indices_8,"a",@progbits
	.sectionflags	@""
	.align	4
.nv.constant0.triton_poi_fused_max_pool2d_with_indices_8:
	.zero		556
